//
// Generated by NVIDIA NVVM Compiler
//
// Compiler Build ID: CL-36424714
// Cuda compilation tools, release 13.0, V13.0.88
// Based on NVVM 20.0.0
//

.version 9.0
.target sm_100
.address_size 64

	// .globl	pointerShiftKernel

.visible .entry pointerShiftKernel(
	.param .u32 pointerShiftKernel_param_0,
	.param .u64 .ptr .align 1 pointerShiftKernel_param_1,
	.param .u32 pointerShiftKernel_param_2,
	.param .u64 .ptr .align 1 pointerShiftKernel_param_3,
	.param .u32 pointerShiftKernel_param_4,
	.param .u32 pointerShiftKernel_param_5
)
{
	.reg .pred 	%p<2>;
	.reg .b32 	%r<11>;
	.reg .b64 	%rd<12>;

	ld.param.u32 	%r5, [pointerShiftKernel_param_0];
	ld.param.u64 	%rd1, [pointerShiftKernel_param_1];
	ld.param.u32 	%r2, [pointerShiftKernel_param_2];
	ld.param.u64 	%rd2, [pointerShiftKernel_param_3];
	ld.param.u32 	%r3, [pointerShiftKernel_param_4];
	ld.param.u32 	%r4, [pointerShiftKernel_param_5];
	mov.u32 	%r6, %ctaid.x;
	mov.u32 	%r7, %ntid.x;
	mov.u32 	%r8, %tid.x;
	mad.lo.s32 	%r1, %r6, %r7, %r8;
	setp.ge.s32 	%p1, %r1, %r5;
	@%p1 bra 	$L__BB0_2;
	cvta.to.global.u64 	%rd3, %rd1;
	cvta.to.global.u64 	%rd4, %rd2;
	mul.lo.s32 	%r9, %r2, %r1;
	mul.wide.s32 	%rd5, %r9, 8;
	add.s64 	%rd6, %rd3, %rd5;
	ld.global.u64 	%rd7, [%rd6];
	mul.wide.s32 	%rd8, %r4, 8;
	add.s64 	%rd9, %rd7, %rd8;
	mul.lo.s32 	%r10, %r3, %r1;
	mul.wide.s32 	%rd10, %r10, 8;
	add.s64 	%rd11, %rd4, %rd10;
	st.global.u64 	[%rd11], %rd9;
$L__BB0_2:
	ret;

}


// ===== COMPILED SASS (sm_100) =====

	.target	sm_100

	.elftype	@"ET_EXEC"


//--------------------- .note.nv.tkinfo           --------------------------
	.section	.note.nv.tkinfo,"",@"SHT_NOTE"
	.sectionflags	@"SHF_NOTE_NV_TKINFO"
	.tkinfo
        /*0018*/ 	.word	0x00000002
        /*0030*/ 	.string	""
        /*0030*/ 	.string	"ptxas"
        /*0030*/ 	.string	"Cuda compilation tools, release 13.0, V13.0.88"
        /*0030*/ 	.string	"Build cuda_13.0.r13.0/compiler.36424714_0"
        /*0030*/ 	.string	"-arch sm_100 -m 64 "



//--------------------- .note.nv.cuinfo           --------------------------
	.section	.note.nv.cuinfo,"",@"SHT_NOTE"
	.sectionflags	@"SHF_NOTE_NV_CUINFO"
        /*0018*/ 	.short	0x0002
        /*001a*/ 	.short	0x0064
        /*001c*/ 	.short	0x0082
	.zero		2


//--------------------- .nv.info                  --------------------------
	.section	.nv.info,"",@"SHT_CUDA_INFO"
	.align	4


	//----- nvinfo : EIATTR_REGCOUNT
	.align		4
        /*0000*/ 	.byte	0x04, 0x2f
        /*0002*/ 	.short	(.L_1 - .L_0)
	.align		4
.L_0:
        /*0004*/ 	.word	index@(pointerShiftKernel)
        /*0008*/ 	.word	0x0000000c


	//----- nvinfo : EIATTR_FRAME_SIZE
	.align		4
.L_1:
        /*000c*/ 	.byte	0x04, 0x11
        /*000e*/ 	.short	(.L_3 - .L_2)
	.align		4
.L_2:
        /*0010*/ 	.word	index@(pointerShiftKernel)
        /*0014*/ 	.word	0x00000000


	//----- nvinfo : EIATTR_MIN_STACK_SIZE
	.align		4
.L_3:
        /*0018*/ 	.byte	0x04, 0x12
        /*001a*/ 	.short	(.L_5 - .L_4)
	.align		4
.L_4:
        /*001c*/ 	.word	index@(pointerShiftKernel)
        /*0020*/ 	.word	0x00000000
.L_5:


//--------------------- .nv.compat                --------------------------
	.section	.nv.compat,"",@"SHT_CUDA_COMPAT_INFO"
	.align	4
        /*0000*/ 	.byte	0x02, 0x09, 0x00, 0x00, 0x02, 0x02, 0x01, 0x00, 0x02, 0x05, 0x05, 0x00, 0x03, 0x07, 0x01, 0x01
        /*0010*/ 	.byte	0x02, 0x03, 0x00, 0x00, 0x02, 0x06, 0x01, 0x00, 0x04, 0x0b, 0x08, 0x00, 0x09, 0x00, 0x00, 0x00
        /*0020*/ 	.byte	0x00, 0x00, 0x00, 0x00


//--------------------- .nv.info.pointerShiftKernel --------------------------
	.section	.nv.info.pointerShiftKernel,"",@"SHT_CUDA_INFO"
	.sectionflags	@""
	.align	4


	//----- nvinfo : EIATTR_CUDA_API_VERSION
	.align		4
        /*0000*/ 	.byte	0x04, 0x37
        /*0002*/ 	.short	(.L_7 - .L_6)
.L_6:
        /*0004*/ 	.word	0x00000082


	//----- nvinfo : EIATTR_KPARAM_INFO
	.align		4
.L_7:
        /*0008*/ 	.byte	0x04, 0x17
        /*000a*/ 	.short	(.L_9 - .L_8)
.L_8:
        /*000c*/ 	.word	0x00000000
        /*0010*/ 	.short	0x0005
        /*0012*/ 	.short	0x0024
        /*0014*/ 	.byte	0x00, 0xf0, 0x11, 0x00


	//----- nvinfo : EIATTR_KPARAM_INFO
	.align		4
.L_9:
        /*0018*/ 	.byte	0x04, 0x17
        /*001a*/ 	.short	(.L_11 - .L_10)
.L_10:
        /*001c*/ 	.word	0x00000000
        /*0020*/ 	.short	0x0004
        /*0022*/ 	.short	0x0020
        /*0024*/ 	.byte	0x00, 0xf0, 0x11, 0x00


	//----- nvinfo : EIATTR_KPARAM_INFO
	.align		4
.L_11:
        /*0028*/ 	.byte	0x04, 0x17
        /*002a*/ 	.short	(.L_13 - .L_12)
.L_12:
        /*002c*/ 	.word	0x00000000
        /*0030*/ 	.short	0x0003
        /*0032*/ 	.short	0x0018
        /*0034*/ 	.byte	0x00, 0xf5, 0x21, 0x00


	//----- nvinfo : EIATTR_KPARAM_INFO
	.align		4
.L_13:
        /*0038*/ 	.byte	0x04, 0x17
        /*003a*/ 	.short	(.L_15 - .L_14)
.L_14:
        /*003c*/ 	.word	0x00000000
        /*0040*/ 	.short	0x0002
        /*0042*/ 	.short	0x0010
        /*0044*/ 	.byte	0x00, 0xf0, 0x11, 0x00


	//----- nvinfo : EIATTR_KPARAM_INFO
	.align		4
.L_15:
        /*0048*/ 	.byte	0x04, 0x17
        /*004a*/ 	.short	(.L_17 - .L_16)
.L_16:
        /*004c*/ 	.word	0x00000000
        /*0050*/ 	.short	0x0001
        /*0052*/ 	.short	0x0008
        /*0054*/ 	.byte	0x00, 0xf5, 0x21, 0x00


	//----- nvinfo : EIATTR_KPARAM_INFO
	.align		4
.L_17:
        /*0058*/ 	.byte	0x04, 0x17
        /*005a*/ 	.short	(.L_19 - .L_18)
.L_18:
        /*005c*/ 	.word	0x00000000
        /*0060*/ 	.short	0x0000
        /*0062*/ 	.short	0x0000
        /*0064*/ 	.byte	0x00, 0xf0, 0x11, 0x00


	//----- nvinfo : EIATTR_SPARSE_MMA_MASK
	.align		4
.L_19:
        /*0068*/ 	.byte	0x03, 0x50
        /*006a*/ 	.short	0x0000


	//----- nvinfo : EIATTR_MAXREG_COUNT
	.align		4
        /*006c*/ 	.byte	0x03, 0x1b
        /*006e*/ 	.short	0x00ff


	//----- nvinfo : EIATTR_MERCURY_ISA_VERSION
	.align		4
        /*0070*/ 	.byte	0x03, 0x5f
        /*0072*/ 	.short	0x0101


	//----- nvinfo : EIATTR_VRC_CTA_INIT_COUNT
	.align		4
        /*0074*/ 	.byte	0x02, 0x4a
	.zero		1
	.zero		1


	//----- nvinfo : EIATTR_EXIT_INSTR_OFFSETS
	.align		4
        /*0078*/ 	.byte	0x04, 0x1c
        /*007a*/ 	.short	(.L_21 - .L_20)


	//   ....[0]....
.L_20:
        /*007c*/ 	.word	0x00000070


	//   ....[1]....
        /*0080*/ 	.word	0x00000140


	//----- nvinfo : EIATTR_CBANK_PARAM_SIZE
	.align		4
.L_21:
        /*0084*/ 	.byte	0x03, 0x19
        /*0086*/ 	.short	0x0028


	//----- nvinfo : EIATTR_PARAM_CBANK
	.align		4
        /*0088*/ 	.byte	0x04, 0x0a
        /*008a*/ 	.short	(.L_23 - .L_22)
	.align		4
.L_22:
        /*008c*/ 	.word	index@(.nv.constant0.pointerShiftKernel)
        /*0090*/ 	.short	0x0380
        /*0092*/ 	.short	0x0028


	//----- nvinfo : EIATTR_SW_WAR
	.align		4
.L_23:
        /*0094*/ 	.byte	0x04, 0x36
        /*0096*/ 	.short	(.L_25 - .L_24)
.L_24:
        /*0098*/ 	.word	0x00000008
.L_25:


//--------------------- .nv.callgraph             --------------------------
	.section	.nv.callgraph,"",@"SHT_CUDA_CALLGRAPH"
	.align	4
	.sectionentsize	8
	.align		4
        /*0000*/ 	.word	0x00000000
	.align		4
        /*0004*/ 	.word	0xffffffff
	.align		4
        /*0008*/ 	.word	0x00000000
	.align		4
        /*000c*/ 	.word	0xfffffffe
	.align		4
        /*0010*/ 	.word	0x00000000
	.align		4
        /*0014*/ 	.word	0xfffffffd
	.align		4
        /*0018*/ 	.word	0x00000000
	.align		4
        /*001c*/ 	.word	0xfffffffc


//--------------------- .text.pointerShiftKernel  --------------------------
	.section	.text.pointerShiftKernel,"ax",@progbits
	.align	128
        .global         pointerShiftKernel
        .type           pointerShiftKernel,@function
        .size           pointerShiftKernel,(.L_x_1 - pointerShiftKernel)
        .other          pointerShiftKernel,@"STO_CUDA_ENTRY STV_DEFAULT"
pointerShiftKernel:
.text.pointerShiftKernel:
[----:B------:R-:W-:Y:S01]  /*0000*/  LDC R1, c[0x0][0x37c] ;  /* 0x0000df00ff017b82 */ /* 0x000fe20000000800 */
[----:B------:R-:W0:Y:S07]  /*0010*/  S2R R0, SR_TID.X ;  /* 0x0000000000007919 */ /* 0x000e2e0000002100 */
[----:B------:R-:W0:Y:S01]  /*0020*/  S2UR UR4, SR_CTAID.X ;  /* 0x00000000000479c3 */ /* 0x000e220000002500 */
[----:B------:R-:W1:Y:S07]  /*0030*/  LDCU UR5, c[0x0][0x380] ;  /* 0x00007000ff0577ac */ /* 0x000e6e0008000800 */
[----:B------:R-:W0:Y:S02]  /*0040*/  LDC R5, c[0x0][0x360] ;  /* 0x0000d800ff057b82 */ /* 0x000e240000000800 */
[----:B0-----:R-:W-:-:S05]  /*0050*/  IMAD R5, R5, UR4, R0 ;  /* 0x0000000405057c24 */ /* 0x001fca000f8e0200 */
[----:B-1----:R-:W-:-:S13]  /*0060*/  ISETP.GE.AND P0, PT, R5, UR5, PT ;  /* 0x0000000505007c0c */ /* 0x002fda000bf06270 */
[----:B------:R-:W-:Y:S05]  /*0070*/  @P0 EXIT ;  /* 0x000000000000094d */ /* 0x000fea0003800000 */
[----:B------:R-:W0:Y:S01]  /*0080*/  LDC.64 R2, c[0x0][0x388] ;  /* 0x0000e200ff027b82 */ /* 0x000e220000000a00 */
[----:B------:R-:W1:Y:S01]  /*0090*/  LDCU UR6, c[0x0][0x390] ;  /* 0x00007200ff0677ac */ /* 0x000e620008000800 */
[----:B------:R-:W2:Y:S06]  /*00a0*/  LDCU.64 UR4, c[0x0][0x358] ;  /* 0x00006b00ff0477ac */ /* 0x000eac0008000a00 */
[----:B------:R-:W3:Y:S01]  /*00b0*/  LDC.64 R8, c[0x0][0x3a0] ;  /* 0x0000e800ff087b82 */ /* 0x000ee20000000a00 */
[----:B-1----:R-:W-:-:S04]  /*00c0*/  IMAD R7, R5, UR6, RZ ;  /* 0x0000000605077c24 */ /* 0x002fc8000f8e02ff */
[----:B0-----:R-:W-:-:S03]  /*00d0*/  IMAD.WIDE R2, R7, 0x8, R2 ;  /* 0x0000000807027825 */ /* 0x001fc600078e0202 */
[----:B------:R-:W0:Y:S03]  /*00e0*/  LDC.64 R6, c[0x0][0x398] ;  /* 0x0000e600ff067b82 */ /* 0x000e260000000a00 */
[----:B--2---:R-:W2:Y:S01]  /*00f0*/  LDG.E.64 R2, desc[UR4][R2.64] ;  /* 0x0000000402027981 */ /* 0x004ea2000c1e1b00 */
[----:B---3--:R-:W-:-:S04]  /*0100*/  IMAD R5, R5, R8, RZ ;  /* 0x0000000805057224 */ /* 0x008fc800078e02ff */
[----:B0-----:R-:W-:-:S04]  /*0110*/  IMAD.WIDE R6, R5, 0x8, R6 ;  /* 0x0000000805067825 */ /* 0x001fc800078e0206 */
[----:B--2---:R-:W-:-:S05]  /*0120*/  IMAD.WIDE R4, R9, 0x8, R2 ;  /* 0x0000000809047825 */ /* 0x004fca00078e0202 */
[----:B------:R-:W-:Y:S01]  /*0130*/  STG.E.64 desc[UR4][R6.64], R4 ;  /* 0x0000000406007986 */ /* 0x000fe2000c101b04 */
[----:B------:R-:W-:Y:S05]  /*0140*/  EXIT ;  /* 0x000000000000794d */ /* 0x000fea0003800000 */
.L_x_0:
[----:B------:R-:W-:-:S00]  /*0150*/  BRA `(.L_x_0) ;  /* 0xfffffffc00fc7947 */ /* 0x000fc0000383ffff */
[----:B------:R-:W-:-:S00]  /*0160*/  NOP ;  /* 0x0000000000007918 */ /* 0x000fc00000000000 */
        /* <DEDUP_REMOVED lines=9> */
.L_x_1:


//--------------------- .nv.shared.reserved.0     --------------------------
	.section	.nv.shared.reserved.0,"aw",@nobits
	.weak		__nv_reservedSMEM_offset_0_alias
	.size		__nv_reservedSMEM_offset_0_alias, 0, 64
	.other		__nv_reservedSMEM_offset_0_alias,@"STO_CUDA_RESERVED_SHARED STV_DEFAULT"
__nv_reservedSMEM_offset_0_alias:
	.zero		0
	.zero		64


//--------------------- .nv.constant0.pointerShiftKernel --------------------------
	.section	.nv.constant0.pointerShiftKernel,"a",@progbits
	.sectionflags	@""
	.align	4
.nv.constant0.pointerShiftKernel:
	.zero		936


//--------------------- SYMBOLS --------------------------

	.type		.nv.reservedSmem.offset0,@object
	.size		.nv.reservedSmem.offset0,0x4
